	.headerflags	@"EF_CUDA_TEXMODE_UNIFIED EF_CUDA_64BIT_ADDRESS EF_CUDA_ACCELERATORS EF_CUDA_SM90 EF_CUDA_VIRTUAL_SM(EF_CUDA_SM90)"
	.elftype	@"ET_EXEC"


//--------------------- .nv.info                  --------------------------
	.section	.nv.info,"",@"SHT_CUDA_INFO"
	.align	4


	//----- nvinfo : EIATTR_REGCOUNT
	.align		4
        /*0000*/ 	.byte	0x04, 0x2f
        /*0002*/ 	.short	(.L_1 - .L_0)
	.align		4
.L_0:
        /*0004*/ 	.word	index@(triton_poi_fused_cat_19)
        /*0008*/ 	.word	0x0000001e


	//----- nvinfo : EIATTR_MIN_STACK_SIZE
	.align		4
.L_1:
        /*000c*/ 	.byte	0x04, 0x12
        /*000e*/ 	.short	(.L_3 - .L_2)
	.align		4
.L_2:
        /*0010*/ 	.word	index@(triton_poi_fused_cat_19)
        /*0014*/ 	.word	0x00000000


	//----- nvinfo : EIATTR_FRAME_SIZE
	.align		4
.L_3:
        /*0018*/ 	.byte	0x04, 0x11
        /*001a*/ 	.short	(.L_5 - .L_4)
	.align		4
.L_4:
        /*001c*/ 	.word	index@(triton_poi_fused_cat_19)
        /*0020*/ 	.word	0x00000000


	//----- nvinfo : EIATTR_MIN_STACK_SIZE
	.align		4
.L_5:
        /*0024*/ 	.byte	0x04, 0x12
        /*0026*/ 	.short	(.L_7 - .L_6)
	.align		4
.L_6:
        /*0028*/ 	.word	index@(triton_poi_fused_cat_19)
        /*002c*/ 	.word	0x00000000
.L_7:


//--------------------- .nv.info.triton_poi_fused_cat_19 --------------------------
	.section	.nv.info.triton_poi_fused_cat_19,"",@"SHT_CUDA_INFO"
	.sectionflags	@""
	.align	4


	//----- nvinfo : EIATTR_CUDA_API_VERSION
	.align		4
        /*0000*/ 	.byte	0x04, 0x37
        /*0002*/ 	.short	(.L_9 - .L_8)
.L_8:
        /*0004*/ 	.word	0x0000007c


	//----- nvinfo : EIATTR_KPARAM_INFO
	.align		4
.L_9:
        /*0008*/ 	.byte	0x04, 0x17
        /*000a*/ 	.short	(.L_11 - .L_10)
.L_10:
        /*000c*/ 	.word	0x00000000
        /*0010*/ 	.short	0x0003
        /*0012*/ 	.short	0x0018
        /*0014*/ 	.byte	0x00, 0xf0, 0x11, 0x00


	//----- nvinfo : EIATTR_KPARAM_INFO
	.align		4
.L_11:
        /*0018*/ 	.byte	0x04, 0x17
        /*001a*/ 	.short	(.L_13 - .L_12)
.L_12:
        /*001c*/ 	.word	0x00000000
        /*0020*/ 	.short	0x0002
        /*0022*/ 	.short	0x0010
        /*0024*/ 	.byte	0x00, 0xf4, 0x21, 0x00


	//----- nvinfo : EIATTR_KPARAM_INFO
	.align		4
.L_13:
        /*0028*/ 	.byte	0x04, 0x17
        /*002a*/ 	.short	(.L_15 - .L_14)
.L_14:
        /*002c*/ 	.word	0x00000000
        /*0030*/ 	.short	0x0001
        /*0032*/ 	.short	0x0008
        /*0034*/ 	.byte	0x00, 0xf4, 0x21, 0x00


	//----- nvinfo : EIATTR_KPARAM_INFO
	.align		4
.L_15:
        /*0038*/ 	.byte	0x04, 0x17
        /*003a*/ 	.short	(.L_17 - .L_16)
.L_16:
        /*003c*/ 	.word	0x00000000
        /*0040*/ 	.short	0x0000
        /*0042*/ 	.short	0x0000
        /*0044*/ 	.byte	0x00, 0xf4, 0x21, 0x00


	//----- nvinfo : EIATTR_SPARSE_MMA_MASK
	.align		4
.L_17:
        /*0048*/ 	.byte	0x03, 0x50
        /*004a*/ 	.short	0x0000


	//----- nvinfo : EIATTR_MAXREG_COUNT
	.align		4
        /*004c*/ 	.byte	0x03, 0x1b
        /*004e*/ 	.short	0x00ff


	//----- nvinfo : EIATTR_EXIT_INSTR_OFFSETS
	.align		4
        /*0050*/ 	.byte	0x04, 0x1c
        /*0052*/ 	.short	(.L_19 - .L_18)


	//   ....[0]....
.L_18:
        /*0054*/ 	.word	0x000009d0


	//----- nvinfo : EIATTR_REQNTID
	.align		4
.L_19:
        /*0058*/ 	.byte	0x04, 0x10
        /*005a*/ 	.short	(.L_21 - .L_20)
.L_20:
        /*005c*/ 	.word	0x00000080
        /*0060*/ 	.word	0x00000001
        /*0064*/ 	.word	0x00000001


	//----- nvinfo : EIATTR_CBANK_PARAM_SIZE
	.align		4
.L_21:
        /*0068*/ 	.byte	0x03, 0x19
        /*006a*/ 	.short	0x001c


	//----- nvinfo : EIATTR_PARAM_CBANK
	.align		4
        /*006c*/ 	.byte	0x04, 0x0a
        /*006e*/ 	.short	(.L_23 - .L_22)
	.align		4
.L_22:
        /*0070*/ 	.word	index@(.nv.constant0.triton_poi_fused_cat_19)
        /*0074*/ 	.short	0x0210
        /*0076*/ 	.short	0x001c


	//----- nvinfo : EIATTR_SW_WAR
	.align		4
.L_23:
        /*0078*/ 	.byte	0x04, 0x36
        /*007a*/ 	.short	(.L_25 - .L_24)
.L_24:
        /*007c*/ 	.word	0x00000008
.L_25:


//--------------------- .nv.callgraph             --------------------------
	.section	.nv.callgraph,"",@"SHT_CUDA_CALLGRAPH"
	.align	4
	.sectionentsize	8
	.align		4
        /*0000*/ 	.word	0x00000000
	.align		4
        /*0004*/ 	.word	0xffffffff
	.align		4
        /*0008*/ 	.word	0x00000000
	.align		4
        /*000c*/ 	.word	0xfffffffe
	.align		4
        /*0010*/ 	.word	0x00000000
	.align		4
        /*0014*/ 	.word	0xfffffffd
	.align		4
        /*0018*/ 	.word	0x00000000
	.align		4
        /*001c*/ 	.word	0xfffffffc


//--------------------- .text.triton_poi_fused_cat_19 --------------------------
	.section	.text.triton_poi_fused_cat_19,"ax",@progbits
	.align	128
        .global         triton_poi_fused_cat_19
        .type           triton_poi_fused_cat_19,@function
        .size           triton_poi_fused_cat_19,(.L_x_1 - triton_poi_fused_cat_19)
        .other          triton_poi_fused_cat_19,@"STO_CUDA_ENTRY STV_DEFAULT"
triton_poi_fused_cat_19:
.text.triton_poi_fused_cat_19:
[----:B------:R-:W-:Y:S01]  /*0000*/  LDC R1, c[0x0][0x28] ;  /* 0x00000a00ff017b82 */ /* 0x000fe20000000800 */
[----:B------:R-:W1:Y:S07]  /*0010*/  S2R R0, SR_TID.X ;  /* 0x0000000000007919 */ /* 0x000e6e0000002100 */
[----:B------:R-:W2:Y:S01]  /*0020*/  LDC.64 R18, c[0x0][0x210] ;  /* 0x00008400ff127b82 */ /* 0x000ea20000000a00 */
[----:B------:R-:W-:Y:S01]  /*0030*/  ULDC.64 UR4, c[0x0][0x210] ;  /* 0x0000840000047ab9 */ /* 0x000fe20000000a00 */
[----:B------:R-:W-:Y:S01]  /*0040*/  ULDC.64 UR6, c[0x0][0x218] ;  /* 0x0000860000067ab9 */ /* 0x000fe20000000a00 */
[----:B------:R-:W3:Y:S01]  /*0050*/  S2R R7, SR_CTAID.X ;  /* 0x0000000000077919 */ /* 0x000ee20000002500 */
[----:B-1----:R-:W-:-:S05]  /*0060*/  IMAD.SHL.U32 R0, R0, 0x2, RZ ;  /* 0x0000000200007824 */ /* 0x002fca00078e00ff */
[----:B------:R-:W-:-:S05]  /*0070*/  LOP3.LUT R0, R0, 0xfe, RZ, 0xc0, !PT ;  /* 0x000000fe00007812 */ /* 0x000fca00078ec0ff */
[----:B---3--:R-:W-:-:S05]  /*0080*/  IMAD R0, R7, 0x100, R0 ;  /* 0x0000010007007824 */ /* 0x008fca00078e0200 */
[----:B------:R-:W-:-:S04]  /*0090*/  SHF.R.S32.HI R3, RZ, 0x1f, R0 ;  /* 0x0000001fff037819 */ /* 0x000fc80000011400 */
[----:B------:R-:W-:Y:S02]  /*00a0*/  LEA.HI R5, R3, R0, RZ, 0x4 ;  /* 0x0000000003057211 */ /* 0x000fe400078f20ff */
[----:B------:R-:W-:Y:S02]  /*00b0*/  SHF.R.S32.HI R3, RZ, 0x17, R7 ;  /* 0x00000017ff037819 */ /* 0x000fe40000011407 */
[----:B------:R-:W-:Y:S02]  /*00c0*/  SHF.R.S32.HI R6, RZ, 0x4, R5 ;  /* 0x00000004ff067819 */ /* 0x000fe40000011405 */
[----:B------:R-:W-:Y:S02]  /*00d0*/  SGXT R3, R3, 0x1 ;  /* 0x000000010303781a */ /* 0x000fe40000000200 */
[----:B------:R-:W-:Y:S02]  /*00e0*/  LEA.HI R2, R6, R6, RZ, 0x4 ;  /* 0x0000000606027211 */ /* 0x000fe400078f20ff */
[----:B------:R-:W-:-:S02]  /*00f0*/  LEA.HI R4, R3, R0, RZ, 0x8 ;  /* 0x0000000003047211 */ /* 0x000fc400078f40ff */
[----:B------:R-:W-:Y:S01]  /*0100*/  LOP3.LUT R7, R2, 0xfffffff0, RZ, 0xc0, !PT ;  /* 0xfffffff002077812 */ /* 0x000fe200078ec0ff */
[----:B------:R-:W-:Y:S01]  /*0110*/  VIADD R2, R0, 0x1 ;  /* 0x0000000100027836 */ /* 0x000fe20000000000 */
[C---:B------:R-:W-:Y:S02]  /*0120*/  LEA.HI R9, R3.reuse, R0, RZ, 0xe ;  /* 0x0000000003097211 */ /* 0x040fe400078f70ff */
[----:B------:R-:W-:Y:S01]  /*0130*/  SHF.R.S32.HI R4, RZ, 0x8, R4 ;  /* 0x00000008ff047819 */ /* 0x000fe20000011404 */
[----:B------:R-:W-:Y:S01]  /*0140*/  IMAD.IADD R8, R6, 0x1, -R7 ;  /* 0x0000000106087824 */ /* 0x000fe200078e0a07 */
[----:B------:R-:W-:Y:S02]  /*0150*/  LEA.HI R6, R3, R2, RZ, 0x4 ;  /* 0x0000000203067211 */ /* 0x000fe400078f20ff */
[----:B------:R-:W-:Y:S02]  /*0160*/  SHF.R.S32.HI R9, RZ, 0xe, R9 ;  /* 0x0000000eff097819 */ /* 0x000fe40000011409 */
[----:B------:R-:W-:-:S02]  /*0170*/  LOP3.LUT R5, R5, 0x7fffff0, RZ, 0xc0, !PT ;  /* 0x07fffff005057812 */ /* 0x000fc400078ec0ff */
[----:B------:R-:W-:Y:S01]  /*0180*/  LOP3.LUT R7, R6, 0x7fffff0, RZ, 0xc0, !PT ;  /* 0x07fffff006077812 */ /* 0x000fe200078ec0ff */
[----:B------:R-:W-:Y:S01]  /*0190*/  IMAD R8, R9, 0x11, R8 ;  /* 0x0000001109087824 */ /* 0x000fe200078e0208 */
[----:B------:R-:W-:Y:S01]  /*01a0*/  LEA.HI R3, R4, R4, RZ, 0x6 ;  /* 0x0000000404037211 */ /* 0x000fe200078f30ff */
[----:B------:R-:W-:Y:S02]  /*01b0*/  IMAD.IADD R5, R0, 0x1, -R5 ;  /* 0x0000000100057824 */ /* 0x000fe400078e0a05 */
[----:B------:R-:W-:Y:S01]  /*01c0*/  IMAD.IADD R7, R2, 0x1, -R7 ;  /* 0x0000000102077824 */ /* 0x000fe200078e0a07 */
[----:B------:R-:W-:Y:S01]  /*01d0*/  LOP3.LUT R3, R3, 0xffffffc0, RZ, 0xc0, !PT ;  /* 0xffffffc003037812 */ /* 0x000fe200078ec0ff */
[----:B------:R-:W-:Y:S02]  /*01e0*/  IMAD R2, R8, 0x220, RZ ;  /* 0x0000022008027824 */ /* 0x000fe400078e02ff */
[----:B------:R-:W-:Y:S02]  /*01f0*/  IMAD.SHL.U32 R5, R5, 0x20, RZ ;  /* 0x0000002005057824 */ /* 0x000fe400078e00ff */
[----:B------:R-:W-:-:S02]  /*0200*/  IMAD.SHL.U32 R7, R7, 0x20, RZ ;  /* 0x0000002007077824 */ /* 0x000fc400078e00ff */
[----:B------:R-:W-:Y:S01]  /*0210*/  IMAD.IADD R10, R4, 0x1, -R3 ;  /* 0x00000001040a7824 */ /* 0x000fe200078e0a03 */
[--C-:B------:R-:W-:Y:S01]  /*0220*/  SHF.R.S32.HI R4, RZ, 0x1f, R2.reuse ;  /* 0x0000001fff047819 */ /* 0x100fe20000011402 */
[--C-:B------:R-:W-:Y:S01]  /*0230*/  IMAD.IADD R3, R5, 0x1, R2.reuse ;  /* 0x0000000105037824 */ /* 0x100fe200078e0202 */
[----:B------:R-:W-:Y:S01]  /*0240*/  IADD3 R21, P0, R5, R2, RZ ;  /* 0x0000000205157210 */ /* 0x000fe20007f1e0ff */
[----:B------:R-:W-:Y:S01]  /*0250*/  IMAD.IADD R13, R7, 0x1, R2 ;  /* 0x00000001070d7824 */ /* 0x000fe200078e0202 */
[----:B------:R-:W-:Y:S01]  /*0260*/  IADD3 R23, P1, R7, R2, RZ ;  /* 0x0000000207177210 */ /* 0x000fe20007f3e0ff */
[----:B------:R-:W-:Y:S01]  /*0270*/  IMAD.IADD R15, R10, 0x1, R3 ;  /* 0x000000010a0f7824 */ /* 0x000fe200078e0203 */
[-C--:B------:R-:W-:Y:S02]  /*0280*/  LEA.HI.X.SX32 R8, R5, R4.reuse, 0x1, P0 ;  /* 0x0000000405087211 */ /* 0x080fe400000f0eff */
[----:B------:R-:W-:Y:S02]  /*0290*/  LEA.HI.X.SX32 R9, R7, R4, 0x1, P1 ;  /* 0x0000000407097211 */ /* 0x000fe400008f0eff */
[----:B------:R-:W-:-:S02]  /*02a0*/  SHF.R.S32.HI R12, RZ, 0x1f, R10 ;  /* 0x0000001fff0c7819 */ /* 0x000fc4000001140a */
[----:B------:R-:W-:Y:S02]  /*02b0*/  IADD3 R5, P1, R10, R21, RZ ;  /* 0x000000150a057210 */ /* 0x000fe40007f3e0ff */
[----:B------:R-:W-:Y:S02]  /*02c0*/  IADD3 R7, P3, R10, R3, RZ ;  /* 0x000000030a077210 */ /* 0x000fe40007f7e0ff */
[----:B------:R-:W-:Y:S01]  /*02d0*/  IADD3 R16, P2, R10, R23, RZ ;  /* 0x000000170a107210 */ /* 0x000fe20007f5e0ff */
[C---:B------:R-:W-:Y:S01]  /*02e0*/  IMAD.X R20, R12.reuse, 0x1, R8, P1 ;  /* 0x000000010c147824 */ /* 0x040fe200008e0608 */
[----:B------:R-:W-:Y:S02]  /*02f0*/  IADD3 R11, P4, R10, R13, RZ ;  /* 0x0000000d0a0b7210 */ /* 0x000fe40007f9e0ff */
[----:B------:R-:W-:Y:S01]  /*0300*/  LEA.HI.X.SX32 R14, R3, R12, 0x1, P3 ;  /* 0x0000000c030e7211 */ /* 0x000fe200018f0eff */
[----:B------:R-:W-:Y:S01]  /*0310*/  IMAD.X R3, R12, 0x1, R9, P2 ;  /* 0x000000010c037824 */ /* 0x000fe200010e0609 */
[----:B------:R-:W-:-:S02]  /*0320*/  LEA R4, P1, R5, UR4, 0x2 ;  /* 0x0000000405047c11 */ /* 0x000fc4000f8210ff */
[C---:B------:R-:W-:Y:S02]  /*0330*/  ISETP.GE.AND P0, PT, R10.reuse, 0x20, PT ;  /* 0x000000200a00780c */ /* 0x040fe40003f06270 */
[----:B------:R-:W-:Y:S02]  /*0340*/  LEA R6, P3, R7, UR6, 0x2 ;  /* 0x0000000607067c11 */ /* 0x000fe4000f8610ff */
[----:B------:R-:W-:Y:S01]  /*0350*/  LEA.HI.X.SX32 R12, R13, R12, 0x1, P4 ;  /* 0x0000000c0d0c7211 */ /* 0x000fe200020f0eff */
[----:B------:R-:W-:Y:S01]  /*0360*/  IMAD.IADD R13, R10, 0x1, R13 ;  /* 0x000000010a0d7824 */ /* 0x000fe200078e020d */
[----:B------:R-:W-:Y:S02]  /*0370*/  LEA R2, P2, R16, UR4, 0x2 ;  /* 0x0000000410027c11 */ /* 0x000fe4000f8410ff */
[----:B------:R-:W-:Y:S02]  /*0380*/  LEA.HI.X R5, R5, UR5, R20, 0x2, P1 ;  /* 0x0000000505057c11 */ /* 0x000fe400088f1414 */
[----:B------:R-:W-:Y:S01]  /*0390*/  LEA.HI.X R7, R7, UR7, R14, 0x2, P3 ;  /* 0x0000000707077c11 */ /* 0x000fe200098f140e */
[----:B--2---:R-:W-:Y:S01]  /*03a0*/  IMAD.WIDE R14, R15, 0x4, R18 ;  /* 0x000000040f0e7825 */ /* 0x004fe200078e0212 */
[----:B------:R-:W-:-:S02]  /*03b0*/  ISETP.GT.AND P1, PT, R10, 0x1f, PT ;  /* 0x0000001f0a00780c */ /* 0x000fc40003f24270 */
[----:B------:R-:W-:Y:S01]  /*03c0*/  LEA.HI.X R3, R16, UR5, R3, 0x2, P2 ;  /* 0x0000000510037c11 */ /* 0x000fe200090f1403 */
[----:B------:R-:W-:Y:S01]  /*03d0*/  VIADD R10, R10, 0xffffffe0 ;  /* 0xffffffe00a0a7836 */ /* 0x000fe20000000000 */
[----:B------:R-:W-:Y:S01]  /*03e0*/  CS2R R16, SRZ ;  /* 0x0000000000107805 */ /* 0x000fe2000001ff00 */
[----:B------:R-:W-:Y:S01]  /*03f0*/  IMAD.WIDE R18, R13, 0x4, R18 ;  /* 0x000000040d127825 */ /* 0x000fe200078e0212 */
[----:B------:R-:W-:-:S03]  /*0400*/  ULDC.64 UR4, c[0x0][0x208] ;  /* 0x0000820000047ab9 */ /* 0x000fc60000000a00 */
[----:B------:R-:W-:Y:S01]  /*0410*/  IMAD.MOV.U32 R13, RZ, RZ, RZ ;  /* 0x000000ffff0d7224 */ /* 0x000fe200078e00ff */
[----:B------:R-:W-:Y:S02]  /*0420*/  IADD3 R25, P2, R10, R21, RZ ;  /* 0x000000150a197210 */ /* 0x000fe40007f5e0ff */
[----:B------:R-:W-:Y:S02]  /*0430*/  IADD3 R24, P3, R10, R23, RZ ;  /* 0x000000170a187210 */ /* 0x000fe40007f7e0ff */
[----:B------:R-:W-:Y:S02]  /*0440*/  CS2R R20, SRZ ;  /* 0x0000000000147805 */ /* 0x000fe4000001ff00 */
[----:B------:R-:W-:Y:S01]  /*0450*/  SHF.R.S32.HI R10, RZ, 0x1f, R10 ;  /* 0x0000001fff0a7819 */ /* 0x000fe2000001140a */
[----:B------:R1:W2:Y:S04]  /*0460*/  @!P0 LDG.E.EL R13, desc[UR4][R14.64] ;  /* 0x000000040e0d8981 */ /* 0x0002a8000c2e1900 */
[----:B------:R-:W3:Y:S01]  /*0470*/  @!P0 LDG.E.EL R17, desc[UR4][R4.64+0x80] ;  /* 0x0000800404118981 */ /* 0x000ee2000c2e1900 */
[----:B------:R-:W-:Y:S01]  /*0480*/  IMAD.X R26, R10, 0x1, R8, P2 ;  /* 0x000000010a1a7824 */ /* 0x000fe200010e0608 */
[----:B------:R-:W-:-:S02]  /*0490*/  LEA R8, P2, R25, UR6, 0x2 ;  /* 0x0000000619087c11 */ /* 0x000fc4000f8410ff */
[----:B------:R4:W5:Y:S01]  /*04a0*/  @!P0 LDG.E.EL R16, desc[UR4][R18.64] ;  /* 0x0000000412108981 */ /* 0x000962000c2e1900 */
[----:B------:R-:W-:Y:S01]  /*04b0*/  CS2R R22, SRZ ;  /* 0x0000000000167805 */ /* 0x000fe2000001ff00 */
[----:B-1----:R-:W-:Y:S02]  /*04c0*/  IMAD.X R15, R10, 0x1, R9, P3 ;  /* 0x000000010a0f7824 */ /* 0x002fe400018e0609 */
[----:B------:R-:W5:Y:S01]  /*04d0*/  @!P0 LDG.E.EL R20, desc[UR4][R2.64+0x80] ;  /* 0x0000800402148981 */ /* 0x000f62000c2e1900 */
[----:B------:R-:W-:Y:S02]  /*04e0*/  LEA.HI.X R9, R25, UR7, R26, 0x2, P2 ;  /* 0x0000000719097c11 */ /* 0x000fe400090f141a */
[C---:B------:R-:W-:Y:S01]  /*04f0*/  LEA R10, P2, R11.reuse, UR6, 0x2 ;  /* 0x000000060b0a7c11 */ /* 0x040fe2000f8410ff */
[----:B------:R-:W5:Y:S01]  /*0500*/  @!P0 LDG.E.EL R21, desc[UR4][R4.64+0x880] ;  /* 0x0008800404158981 */ /* 0x000f62000c2e1900 */
[----:B----4-:R-:W-:Y:S02]  /*0510*/  CS2R R18, SRZ ;  /* 0x0000000000127805 */ /* 0x010fe4000001ff00 */
[----:B------:R-:W-:Y:S01]  /*0520*/  LEA.HI.X R11, R11, UR7, R12, 0x2, P2 ;  /* 0x000000070b0b7c11 */ /* 0x000fe200090f140c */
[----:B------:R1:W4:Y:S01]  /*0530*/  @P1 LDG.E.EL R22, desc[UR4][R6.64+-0x80] ;  /* 0xffff800406161981 */ /* 0x000322000c2e1900 */
[----:B------:R-:W-:-:S03]  /*0540*/  LEA R14, P2, R24, UR6, 0x2 ;  /* 0x00000006180e7c11 */ /* 0x000fc6000f8410ff */
[----:B------:R-:W4:Y:S01]  /*0550*/  @P1 LDG.E.EL R18, desc[UR4][R8.64+0x80] ;  /* 0x0000800408121981 */ /* 0x000f22000c2e1900 */
[----:B------:R-:W-:Y:S01]  /*0560*/  LEA.HI.X R15, R24, UR7, R15, 0x2, P2 ;  /* 0x00000007180f7c11 */ /* 0x000fe200090f140f */
[----:B------:R-:W-:Y:S01]  /*0570*/  IMAD.MOV.U32 R12, RZ, RZ, RZ ;  /* 0x000000ffff0c7224 */ /* 0x000fe200078e00ff */
[----:B------:R-:W-:Y:S01]  /*0580*/  CS2R R24, SRZ ;  /* 0x0000000000187805 */ /* 0x000fe2000001ff00 */
[----:B------:R-:W4:Y:S01]  /*0590*/  @!P0 LDG.E.EL R19, desc[UR4][R2.64+0x880] ;  /* 0x0008800402138981 */ /* 0x000f22000c2e1900 */
[----:B------:R-:W-:-:S03]  /*05a0*/  CS2R R26, SRZ ;  /* 0x00000000001a7805 */ /* 0x000fc6000001ff00 */
[----:B------:R-:W4:Y:S04]  /*05b0*/  @P1 LDG.E.EL R23, desc[UR4][R8.64+0x880] ;  /* 0x0008800408171981 */ /* 0x000f28000c2e1900 */
[----:B------:R3:W4:Y:S04]  /*05c0*/  @P1 LDG.E.EL R12, desc[UR4][R10.64+-0x80] ;  /* 0xffff80040a0c1981 */ /* 0x000728000c2e1900 */
[----:B------:R-:W4:Y:S04]  /*05d0*/  @P1 LDG.E.EL R24, desc[UR4][R14.64+0x80] ;  /* 0x000080040e181981 */ /* 0x000f28000c2e1900 */
[----:B------:R-:W4:Y:S01]  /*05e0*/  @P1 LDG.E.EL R27, desc[UR4][R14.64+0x880] ;  /* 0x000880040e1b1981 */ /* 0x000f22000c2e1900 */
[----:B-1----:R-:W-:-:S03]  /*05f0*/  CS2R R6, SRZ ;  /* 0x0000000000067805 */ /* 0x002fc6000001ff00 */
[----:B------:R-:W4:Y:S04]  /*0600*/  @!P0 LDG.E.EL R26, desc[UR4][R4.64+0x900] ;  /* 0x00090004041a8981 */ /* 0x000f28000c2e1900 */
[----:B------:R4:W4:Y:S04]  /*0610*/  @!P0 LDG.E.EL R25, desc[UR4][R2.64+0x900] ;  /* 0x0009000402198981 */ /* 0x000928000c2e1900 */
[----:B------:R-:W4:Y:S04]  /*0620*/  @P1 LDG.E.EL R7, desc[UR4][R8.64+0x900] ;  /* 0x0009000408071981 */ /* 0x000f28000c2e1900 */
[----:B------:R-:W4:Y:S01]  /*0630*/  @P1 LDG.E.EL R6, desc[UR4][R14.64+0x900] ;  /* 0x000900040e061981 */ /* 0x000f22000c2e1900 */
[----:B--2---:R-:W-:-:S02]  /*0640*/  SEL R13, R13, RZ, !P0 ;  /* 0x000000ff0d0d7207 */ /* 0x004fc40004000000 */
[----:B---3--:R-:W-:-:S04]  /*0650*/  SEL R10, R17, RZ, !P0 ;  /* 0x000000ff110a7207 */ /* 0x008fc80004000000 */
[----:B------:R-:W-:Y:S02]  /*0660*/  FSETP.GT.AND P2, PT, R10, R13, PT ;  /* 0x0000000d0a00720b */ /* 0x000fe40003f44000 */
[----:B-----5:R-:W-:Y:S02]  /*0670*/  SEL R11, R16, RZ, !P0 ;  /* 0x000000ff100b7207 */ /* 0x020fe40004000000 */
[----:B------:R-:W-:Y:S02]  /*0680*/  SEL R20, R20, RZ, !P0 ;  /* 0x000000ff14147207 */ /* 0x000fe40004000000 */
[----:B------:R-:W-:Y:S02]  /*0690*/  SEL R21, R21, RZ, !P0 ;  /* 0x000000ff15157207 */ /* 0x000fe40004000000 */
[----:B------:R-:W-:Y:S02]  /*06a0*/  FSETP.GT.AND P4, PT, R20, R11, PT ;  /* 0x0000000b1400720b */ /* 0x000fe40003f84000 */
[----:B------:R-:W-:-:S02]  /*06b0*/  FSETP.NAN.AND P5, PT, R10, R10, PT ;  /* 0x0000000a0a00720b */ /* 0x000fc40003fa8000 */
[----:B------:R-:W-:Y:S02]  /*06c0*/  FSETP.NAN.AND P3, PT, R21, R21, PT ;  /* 0x000000151500720b */ /* 0x000fe40003f68000 */
[----:B----4-:R-:W-:Y:S02]  /*06d0*/  SEL R3, R22, RZ, P1 ;  /* 0x000000ff16037207 */ /* 0x010fe40000800000 */
[----:B------:R-:W-:Y:S02]  /*06e0*/  SEL R18, R18, RZ, P1 ;  /* 0x000000ff12127207 */ /* 0x000fe40000800000 */
[----:B------:R-:W-:Y:S02]  /*06f0*/  @!P2 FSEL R10, R10, R13, P5 ;  /* 0x0000000d0a0aa208 */ /* 0x000fe40002800000 */
[----:B------:R-:W-:Y:S02]  /*0700*/  FSETP.NAN.AND P5, PT, R20, R20, PT ;  /* 0x000000141400720b */ /* 0x000fe40003fa8000 */
[----:B------:R-:W-:-:S02]  /*0710*/  FSETP.GT.AND P2, PT, R18, R3, PT ;  /* 0x000000031200720b */ /* 0x000fc40003f44000 */
[----:B------:R-:W-:Y:S02]  /*0720*/  SEL R19, R19, RZ, !P0 ;  /* 0x000000ff13137207 */ /* 0x000fe40004000000 */
[----:B------:R-:W-:Y:S02]  /*0730*/  FSETP.GEU.AND P6, PT, R10, R21, PT ;  /* 0x000000150a00720b */ /* 0x000fe40003fce000 */
[----:B------:R-:W-:Y:S02]  /*0740*/  @!P4 FSEL R20, R20, R11, P5 ;  /* 0x0000000b1414c208 */ /* 0x000fe40002800000 */
[----:B------:R-:W-:Y:S02]  /*0750*/  FSETP.NAN.AND P5, PT, R19, R19, PT ;  /* 0x000000131300720b */ /* 0x000fe40003fa8000 */
[----:B------:R-:W-:Y:S02]  /*0760*/  SEL R23, R23, RZ, P1 ;  /* 0x000000ff17177207 */ /* 0x000fe40000800000 */
[----:B------:R-:W-:-:S02]  /*0770*/  SEL R5, R12, RZ, P1 ;  /* 0x000000ff0c057207 */ /* 0x000fc40000800000 */
[----:B------:R-:W-:Y:S02]  /*0780*/  SEL R24, R24, RZ, P1 ;  /* 0x000000ff18187207 */ /* 0x000fe40000800000 */
[----:B------:R-:W-:Y:S02]  /*0790*/  @!P3 FSEL R21, R21, R10, !P6 ;  /* 0x0000000a1515b208 */ /* 0x000fe40007000000 */
[----:B------:R-:W-:Y:S02]  /*07a0*/  FSETP.NAN.AND P6, PT, R18, R18, PT ;  /* 0x000000121200720b */ /* 0x000fe40003fc8000 */
[----:B------:R-:W-:Y:S02]  /*07b0*/  FSETP.NAN.AND P3, PT, R23, R23, PT ;  /* 0x000000171700720b */ /* 0x000fe40003f68000 */
[----:B------:R-:W-:Y:S02]  /*07c0*/  FSETP.GT.AND P4, PT, R24, R5, PT ;  /* 0x000000051800720b */ /* 0x000fe40003f84000 */
[----:B------:R-:W-:-:S02]  /*07d0*/  @!P2 FSEL R18, R18, R3, P6 ;  /* 0x000000031212a208 */ /* 0x000fc40003000000 */
[----:B------:R-:W-:Y:S01]  /*07e0*/  FSETP.GEU.AND P2, PT, R20, R19, PT ;  /* 0x000000131400720b */ /* 0x000fe20003f4e000 */
[----:B------:R-:W1:Y:S01]  /*07f0*/  LDC.64 R2, c[0x0][0x220] ;  /* 0x00008800ff027b82 */ /* 0x000e620000000a00 */
[----:B------:R-:W-:Y:S02]  /*0800*/  SEL R27, R27, RZ, P1 ;  /* 0x000000ff1b1b7207 */ /* 0x000fe40000800000 */
[----:B------:R-:W-:Y:S02]  /*0810*/  @!P5 FSEL R19, R19, R20, !P2 ;  /* 0x000000141313d208 */ /* 0x000fe40005000000 */
[----:B------:R-:W-:Y:S02]  /*0820*/  FSETP.GEU.AND P6, PT, R18, R23, PT ;  /* 0x000000171200720b */ /* 0x000fe40003fce000 */
[----:B------:R-:W-:Y:S02]  /*0830*/  FSETP.NAN.AND P2, PT, R27, R27, PT ;  /* 0x0000001b1b00720b */ /* 0x000fe40003f48000 */
[----:B------:R-:W-:-:S02]  /*0840*/  FSETP.NAN.AND P5, PT, R24, R24, PT ;  /* 0x000000181800720b */ /* 0x000fc40003fa8000 */
[----:B------:R-:W-:Y:S02]  /*0850*/  SEL R26, R26, RZ, !P0 ;  /* 0x000000ff1a1a7207 */ /* 0x000fe40004000000 */
[----:B------:R-:W-:Y:S02]  /*0860*/  @!P3 FSEL R23, R23, R18, !P6 ;  /* 0x000000121717b208 */ /* 0x000fe40007000000 */
[----:B------:R-:W-:Y:S02]  /*0870*/  @!P4 FSEL R24, R24, R5, P5 ;  /* 0x000000051818c208 */ /* 0x000fe40002800000 */
[----:B------:R-:W-:Y:S02]  /*0880*/  FSETP.NAN.AND P3, PT, R26, R26, PT ;  /* 0x0000001a1a00720b */ /* 0x000fe40003f68000 */
[----:B------:R-:W-:Y:S02]  /*0890*/  SEL R4, R25, RZ, !P0 ;  /* 0x000000ff19047207 */ /* 0x000fe40004000000 */
[----:B------:R-:W-:-:S02]  /*08a0*/  SEL R8, R7, RZ, P1 ;  /* 0x000000ff07087207 */ /* 0x000fc40000800000 */
[----:B------:R-:W-:Y:S02]  /*08b0*/  SEL R6, R6, RZ, P1 ;  /* 0x000000ff06067207 */ /* 0x000fe40000800000 */
[----:B------:R-:W-:Y:S02]  /*08c0*/  FSETP.GEU.AND P6, PT, R24, R27, PT ;  /* 0x0000001b1800720b */ /* 0x000fe40003fce000 */
[----:B------:R-:W-:Y:S02]  /*08d0*/  FSETP.NAN.AND P1, PT, R4, R4, PT ;  /* 0x000000040400720b */ /* 0x000fe40003f28000 */
[----:B------:R-:W-:Y:S02]  /*08e0*/  FSETP.NAN.AND P5, PT, R8, R8, PT ;  /* 0x000000080800720b */ /* 0x000fe40003fa8000 */
[----:B------:R-:W-:Y:S02]  /*08f0*/  FSETP.NAN.AND P4, PT, R6, R6, PT ;  /* 0x000000060600720b */ /* 0x000fe40003f88000 */
[----:B------:R-:W-:-:S02]  /*0900*/  @!P2 FSEL R27, R27, R24, !P6 ;  /* 0x000000181b1ba208 */ /* 0x000fc40007000000 */
[----:B------:R-:W-:Y:S02]  /*0910*/  FSETP.GEU.AND P2, PT, R21, R26, PT ;  /* 0x0000001a1500720b */ /* 0x000fe40003f4e000 */
[----:B------:R-:W-:Y:S02]  /*0920*/  FSETP.GEU.AND P6, PT, R27, R6, PT ;  /* 0x000000061b00720b */ /* 0x000fe40003fce000 */
[----:B------:R-:W-:Y:S02]  /*0930*/  @!P3 FSEL R26, R26, R21, !P2 ;  /* 0x000000151a1ab208 */ /* 0x000fe40005000000 */
[----:B------:R-:W-:Y:S02]  /*0940*/  FSETP.GEU.AND P2, PT, R19, R4, PT ;  /* 0x000000041300720b */ /* 0x000fe40003f4e000 */
[----:B------:R-:W-:Y:S02]  /*0950*/  FSETP.GEU.AND P3, PT, R23, R8, PT ;  /* 0x000000081700720b */ /* 0x000fe40003f6e000 */
[----:B------:R-:W-:-:S02]  /*0960*/  @!P1 FSEL R4, R4, R19, !P2 ;  /* 0x0000001304049208 */ /* 0x000fc40005000000 */
[----:B------:R-:W-:Y:S02]  /*0970*/  @!P5 FSEL R8, R8, R23, !P3 ;  /* 0x000000170808d208 */ /* 0x000fe40005800000 */
[----:B------:R-:W-:Y:S01]  /*0980*/  @!P4 FSEL R6, R6, R27, !P6 ;  /* 0x0000001b0606c208 */ /* 0x000fe20007000000 */
[----:B-1----:R-:W-:Y:S01]  /*0990*/  IMAD.WIDE R2, R0, 0x4, R2 ;  /* 0x0000000400027825 */ /* 0x002fe200078e0202 */
[----:B------:R-:W-:Y:S02]  /*09a0*/  FSEL R8, R26, R8, !P0 ;  /* 0x000000081a087208 */ /* 0x000fe40004000000 */
[----:B------:R-:W-:-:S05]  /*09b0*/  FSEL R9, R4, R6, !P0 ;  /* 0x0000000604097208 */ /* 0x000fca0004000000 */
[----:B------:R-:W-:Y:S01]  /*09c0*/  STG.E.64 desc[UR4][R2.64], R8 ;  /* 0x0000000802007986 */ /* 0x000fe2000c101b04 */
[----:B------:R-:W-:Y:S05]  /*09d0*/  EXIT ;  /* 0x000000000000794d */ /* 0x000fea0003800000 */
.L_x_0:
[----:B------:R-:W-:-:S00]  /*09e0*/  BRA `(.L_x_0) ;  /* 0xfffffffc00fc7947 */ /* 0x000fc0000383ffff */
[----:B------:R-:W-:-:S00]  /*09f0*/  NOP ;  /* 0x0000000000007918 */ /* 0x000fc00000000000 */
        /* <DEDUP_REMOVED lines=8> */
.L_x_1:


//--------------------- .nv.constant0.triton_poi_fused_cat_19 --------------------------
	.section	.nv.constant0.triton_poi_fused_cat_19,"a",@progbits
	.sectionflags	@""
	.align	4
.nv.constant0.triton_poi_fused_cat_19:
	.zero		556
